	.headerflags	@"EF_CUDA_TEXMODE_UNIFIED EF_CUDA_64BIT_ADDRESS EF_CUDA_ACCELERATORS EF_CUDA_SM90 EF_CUDA_VIRTUAL_SM(EF_CUDA_SM90)"
	.elftype	@"ET_EXEC"


//--------------------- .nv.info                  --------------------------
	.section	.nv.info,"",@"SHT_CUDA_INFO"
	.align	4


	//----- nvinfo : EIATTR_REGCOUNT
	.align		4
        /*0000*/ 	.byte	0x04, 0x2f
        /*0002*/ 	.short	(.L_1 - .L_0)
	.align		4
.L_0:
        /*0004*/ 	.word	index@(triton_poi_fused__unsafe_index_add_convolution_mul_sub_52)
        /*0008*/ 	.word	0x00000020


	//----- nvinfo : EIATTR_MIN_STACK_SIZE
	.align		4
.L_1:
        /*000c*/ 	.byte	0x04, 0x12
        /*000e*/ 	.short	(.L_3 - .L_2)
	.align		4
.L_2:
        /*0010*/ 	.word	index@(triton_poi_fused__unsafe_index_add_convolution_mul_sub_52)
        /*0014*/ 	.word	0x00000000


	//----- nvinfo : EIATTR_FRAME_SIZE
	.align		4
.L_3:
        /*0018*/ 	.byte	0x04, 0x11
        /*001a*/ 	.short	(.L_5 - .L_4)
	.align		4
.L_4:
        /*001c*/ 	.word	index@(triton_poi_fused__unsafe_index_add_convolution_mul_sub_52)
        /*0020*/ 	.word	0x00000000


	//----- nvinfo : EIATTR_MIN_STACK_SIZE
	.align		4
.L_5:
        /*0024*/ 	.byte	0x04, 0x12
        /*0026*/ 	.short	(.L_7 - .L_6)
	.align		4
.L_6:
        /*0028*/ 	.word	index@(triton_poi_fused__unsafe_index_add_convolution_mul_sub_52)
        /*002c*/ 	.word	0x00000000
.L_7:


//--------------------- .nv.info.triton_poi_fused__unsafe_index_add_convolution_mul_sub_52 --------------------------
	.section	.nv.info.triton_poi_fused__unsafe_index_add_convolution_mul_sub_52,"",@"SHT_CUDA_INFO"
	.sectionflags	@""
	.align	4


	//----- nvinfo : EIATTR_CUDA_API_VERSION
	.align		4
        /*0000*/ 	.byte	0x04, 0x37
        /*0002*/ 	.short	(.L_9 - .L_8)
.L_8:
        /*0004*/ 	.word	0x0000007c


	//----- nvinfo : EIATTR_KPARAM_INFO
	.align		4
.L_9:
        /*0008*/ 	.byte	0x04, 0x17
        /*000a*/ 	.short	(.L_11 - .L_10)
.L_10:
        /*000c*/ 	.word	0x00000000
        /*0010*/ 	.short	0x0009
        /*0012*/ 	.short	0x0048
        /*0014*/ 	.byte	0x00, 0xf0, 0x11, 0x00


	//----- nvinfo : EIATTR_KPARAM_INFO
	.align		4
.L_11:
        /*0018*/ 	.byte	0x04, 0x17
        /*001a*/ 	.short	(.L_13 - .L_12)
.L_12:
        /*001c*/ 	.word	0x00000000
        /*0020*/ 	.short	0x0008
        /*0022*/ 	.short	0x0040
        /*0024*/ 	.byte	0x00, 0xf4, 0x21, 0x00


	//----- nvinfo : EIATTR_KPARAM_INFO
	.align		4
.L_13:
        /*0028*/ 	.byte	0x04, 0x17
        /*002a*/ 	.short	(.L_15 - .L_14)
.L_14:
        /*002c*/ 	.word	0x00000000
        /*0030*/ 	.short	0x0007
        /*0032*/ 	.short	0x0038
        /*0034*/ 	.byte	0x00, 0xf4, 0x21, 0x00


	//----- nvinfo : EIATTR_KPARAM_INFO
	.align		4
.L_15:
        /*0038*/ 	.byte	0x04, 0x17
        /*003a*/ 	.short	(.L_17 - .L_16)
.L_16:
        /*003c*/ 	.word	0x00000000
        /*0040*/ 	.short	0x0006
        /*0042*/ 	.short	0x0030
        /*0044*/ 	.byte	0x00, 0xf4, 0x21, 0x00


	//----- nvinfo : EIATTR_KPARAM_INFO
	.align		4
.L_17:
        /*0048*/ 	.byte	0x04, 0x17
        /*004a*/ 	.short	(.L_19 - .L_18)
.L_18:
        /*004c*/ 	.word	0x00000000
        /*0050*/ 	.short	0x0005
        /*0052*/ 	.short	0x0028
        /*0054*/ 	.byte	0x00, 0xf4, 0x21, 0x00


	//----- nvinfo : EIATTR_KPARAM_INFO
	.align		4
.L_19:
        /*0058*/ 	.byte	0x04, 0x17
        /*005a*/ 	.short	(.L_21 - .L_20)
.L_20:
        /*005c*/ 	.word	0x00000000
        /*0060*/ 	.short	0x0004
        /*0062*/ 	.short	0x0020
        /*0064*/ 	.byte	0x00, 0xf4, 0x21, 0x00


	//----- nvinfo : EIATTR_KPARAM_INFO
	.align		4
.L_21:
        /*0068*/ 	.byte	0x04, 0x17
        /*006a*/ 	.short	(.L_23 - .L_22)
.L_22:
        /*006c*/ 	.word	0x00000000
        /*0070*/ 	.short	0x0003
        /*0072*/ 	.short	0x0018
        /*0074*/ 	.byte	0x00, 0xf4, 0x21, 0x00


	//----- nvinfo : EIATTR_KPARAM_INFO
	.align		4
.L_23:
        /*0078*/ 	.byte	0x04, 0x17
        /*007a*/ 	.short	(.L_25 - .L_24)
.L_24:
        /*007c*/ 	.word	0x00000000
        /*0080*/ 	.short	0x0002
        /*0082*/ 	.short	0x0010
        /*0084*/ 	.byte	0x00, 0xf4, 0x21, 0x00


	//----- nvinfo : EIATTR_KPARAM_INFO
	.align		4
.L_25:
        /*0088*/ 	.byte	0x04, 0x17
        /*008a*/ 	.short	(.L_27 - .L_26)
.L_26:
        /*008c*/ 	.word	0x00000000
        /*0090*/ 	.short	0x0001
        /*0092*/ 	.short	0x0008
        /*0094*/ 	.byte	0x00, 0xf4, 0x21, 0x00


	//----- nvinfo : EIATTR_KPARAM_INFO
	.align		4
.L_27:
        /*0098*/ 	.byte	0x04, 0x17
        /*009a*/ 	.short	(.L_29 - .L_28)
.L_28:
        /*009c*/ 	.word	0x00000000
        /*00a0*/ 	.short	0x0000
        /*00a2*/ 	.short	0x0000
        /*00a4*/ 	.byte	0x00, 0xf4, 0x21, 0x00


	//----- nvinfo : EIATTR_SPARSE_MMA_MASK
	.align		4
.L_29:
        /*00a8*/ 	.byte	0x03, 0x50
        /*00aa*/ 	.short	0x0000


	//----- nvinfo : EIATTR_MAXREG_COUNT
	.align		4
        /*00ac*/ 	.byte	0x03, 0x1b
        /*00ae*/ 	.short	0x00ff


	//----- nvinfo : EIATTR_EXIT_INSTR_OFFSETS
	.align		4
        /*00b0*/ 	.byte	0x04, 0x1c
        /*00b2*/ 	.short	(.L_31 - .L_30)


	//   ....[0]....
.L_30:
        /*00b4*/ 	.word	0x00000880


	//----- nvinfo : EIATTR_REQNTID
	.align		4
.L_31:
        /*00b8*/ 	.byte	0x04, 0x10
        /*00ba*/ 	.short	(.L_33 - .L_32)
.L_32:
        /*00bc*/ 	.word	0x00000080
        /*00c0*/ 	.word	0x00000001
        /*00c4*/ 	.word	0x00000001


	//----- nvinfo : EIATTR_CBANK_PARAM_SIZE
	.align		4
.L_33:
        /*00c8*/ 	.byte	0x03, 0x19
        /*00ca*/ 	.short	0x004c


	//----- nvinfo : EIATTR_PARAM_CBANK
	.align		4
        /*00cc*/ 	.byte	0x04, 0x0a
        /*00ce*/ 	.short	(.L_35 - .L_34)
	.align		4
.L_34:
        /*00d0*/ 	.word	index@(.nv.constant0.triton_poi_fused__unsafe_index_add_convolution_mul_sub_52)
        /*00d4*/ 	.short	0x0210
        /*00d6*/ 	.short	0x004c


	//----- nvinfo : EIATTR_SW_WAR
	.align		4
.L_35:
        /*00d8*/ 	.byte	0x04, 0x36
        /*00da*/ 	.short	(.L_37 - .L_36)
.L_36:
        /*00dc*/ 	.word	0x00000008
.L_37:


//--------------------- .nv.callgraph             --------------------------
	.section	.nv.callgraph,"",@"SHT_CUDA_CALLGRAPH"
	.align	4
	.sectionentsize	8
	.align		4
        /*0000*/ 	.word	0x00000000
	.align		4
        /*0004*/ 	.word	0xffffffff
	.align		4
        /*0008*/ 	.word	0x00000000
	.align		4
        /*000c*/ 	.word	0xfffffffe
	.align		4
        /*0010*/ 	.word	0x00000000
	.align		4
        /*0014*/ 	.word	0xfffffffd
	.align		4
        /*0018*/ 	.word	0x00000000
	.align		4
        /*001c*/ 	.word	0xfffffffc


//--------------------- .text.triton_poi_fused__unsafe_index_add_convolution_mul_sub_52 --------------------------
	.section	.text.triton_poi_fused__unsafe_index_add_convolution_mul_sub_52,"ax",@progbits
	.align	128
        .global         triton_poi_fused__unsafe_index_add_convolution_mul_sub_52
        .type           triton_poi_fused__unsafe_index_add_convolution_mul_sub_52,@function
        .size           triton_poi_fused__unsafe_index_add_convolution_mul_sub_52,(.L_x_1 - triton_poi_fused__unsafe_index_add_convolution_mul_sub_52)
        .other          triton_poi_fused__unsafe_index_add_convolution_mul_sub_52,@"STO_CUDA_ENTRY STV_DEFAULT"
triton_poi_fused__unsafe_index_add_convolution_mul_sub_52:
.text.triton_poi_fused__unsafe_index_add_convolution_mul_sub_52:
[----:B------:R-:W-:Y:S01]  /*0000*/  LDC R1, c[0x0][0x28] ;  /* 0x00000a00ff017b82 */ /* 0x000fe20000000800 */
[----:B------:R-:W1:Y:S07]  /*0010*/  S2R R2, SR_TID.X ;  /* 0x0000000000027919 */ /* 0x000e6e0000002100 */
[----:B------:R-:W2:Y:S01]  /*0020*/  LDC.64 R16, c[0x0][0x218] ;  /* 0x00008600ff107b82 */ /* 0x000ea20000000a00 */
[----:B------:R-:W-:Y:S01]  /*0030*/  ULDC.64 UR4, c[0x0][0x208] ;  /* 0x0000820000047ab9 */ /* 0x000fe20000000a00 */
[----:B------:R-:W-:Y:S01]  /*0040*/  ULDC.64 UR6, c[0x0][0x228] ;  /* 0x00008a0000067ab9 */ /* 0x000fe20000000a00 */
[----:B------:R-:W3:Y:S05]  /*0050*/  S2R R0, SR_CTAID.X ;  /* 0x0000000000007919 */ /* 0x000eea0000002500 */
[----:B------:R-:W4:Y:S08]  /*0060*/  LDC.64 R12, c[0x0][0x220] ;  /* 0x00008800ff0c7b82 */ /* 0x000f300000000a00 */
[----:B------:R-:W5:Y:S01]  /*0070*/  LDC.64 R6, c[0x0][0x248] ;  /* 0x00009200ff067b82 */ /* 0x000f620000000a00 */
[----:B-1----:R-:W-:-:S05]  /*0080*/  IMAD.SHL.U32 R2, R2, 0x2, RZ ;  /* 0x0000000202027824 */ /* 0x002fca00078e00ff */
[----:B------:R-:W-:-:S05]  /*0090*/  LOP3.LUT R3, R2, 0xfe, RZ, 0xc0, !PT ;  /* 0x000000fe02037812 */ /* 0x000fca00078ec0ff */
[----:B---3--:R-:W-:-:S05]  /*00a0*/  IMAD R2, R0, 0x100, R3 ;  /* 0x0000010000027824 */ /* 0x008fca00078e0203 */
[----:B------:R-:W-:-:S04]  /*00b0*/  SHF.R.S32.HI R3, RZ, 0x1f, R2 ;  /* 0x0000001fff037819 */ /* 0x000fc80000011402 */
[----:B------:R-:W-:-:S04]  /*00c0*/  LEA.HI R4, R3, R2, RZ, 0x6 ;  /* 0x0000000203047211 */ /* 0x000fc800078f30ff */
[----:B------:R-:W-:-:S04]  /*00d0*/  SHF.R.S32.HI R3, RZ, 0x6, R4 ;  /* 0x00000006ff037819 */ /* 0x000fc80000011404 */
[----:B------:R-:W-:-:S04]  /*00e0*/  LEA.HI R5, R3, R3, RZ, 0x6 ;  /* 0x0000000303057211 */ /* 0x000fc800078f30ff */
[----:B------:R-:W-:Y:S02]  /*00f0*/  LOP3.LUT R8, R5, 0xffffffc0, RZ, 0xc0, !PT ;  /* 0xffffffc005087812 */ /* 0x000fe400078ec0ff */
[----:B------:R-:W-:-:S03]  /*0100*/  LOP3.LUT R5, R4, 0xffffffc0, RZ, 0xc0, !PT ;  /* 0xffffffc004057812 */ /* 0x000fc600078ec0ff */
[----:B------:R-:W-:Y:S01]  /*0110*/  IMAD.IADD R3, R3, 0x1, -R8 ;  /* 0x0000000103037824 */ /* 0x000fe200078e0a08 */
[----:B------:R-:W-:Y:S01]  /*0120*/  IADD3 R4, R2, -R5, RZ ;  /* 0x8000000502047210 */ /* 0x000fe20007ffe0ff */
[----:B------:R-:W1:Y:S02]  /*0130*/  LDC.64 R8, c[0x0][0x238] ;  /* 0x00008e00ff087b82 */ /* 0x000e640000000a00 */
[----:B--2---:R-:W-:-:S06]  /*0140*/  IMAD.WIDE R16, R3, 0x8, R16 ;  /* 0x0000000803107825 */ /* 0x004fcc00078e0210 */
[----:B------:R-:W2:Y:S01]  /*0150*/  LDG.E.EL.64 R16, desc[UR4][R16.64] ;  /* 0x0000000410107981 */ /* 0x000ea2000c2e1b00 */
[----:B----4-:R-:W-:-:S04]  /*0160*/  IMAD.WIDE R12, R4, 0x8, R12 ;  /* 0x00000008040c7825 */ /* 0x010fc800078e020c */
[----:B-----5:R-:W-:Y:S02]  /*0170*/  IMAD.WIDE R6, R3, 0x8, R6 ;  /* 0x0000000803067825 */ /* 0x020fe400078e0206 */
[----:B------:R-:W3:Y:S04]  /*0180*/  LDG.E.EL.128 R12, desc[UR4][R12.64] ;  /* 0x000000040c0c7981 */ /* 0x000ee8000c2e1d00 */
[----:B------:R-:W4:Y:S01]  /*0190*/  LDG.E.EL.64 R6, desc[UR4][R6.64] ;  /* 0x0000000406067981 */ /* 0x000f22000c2e1b00 */
[----:B-1----:R-:W-:-:S06]  /*01a0*/  IMAD.WIDE R8, R4, 0x8, R8 ;  /* 0x0000000804087825 */ /* 0x002fcc00078e0208 */
[----:B------:R-:W5:Y:S01]  /*01b0*/  LDG.E.EL.128 R8, desc[UR4][R8.64] ;  /* 0x0000000408087981 */ /* 0x000f62000c2e1d00 */
[----:B--2---:R-:W-:-:S04]  /*01c0*/  SHF.R.U32.HI R5, RZ, 0x1d, R17 ;  /* 0x0000001dff057819 */ /* 0x004fc80000011611 */
[----:B------:R-:W-:Y:S02]  /*01d0*/  LOP3.LUT R5, R5, 0x4, RZ, 0xc0, !PT ;  /* 0x0000000405057812 */ /* 0x000fe400078ec0ff */
[----:B---3--:R-:W-:Y:S02]  /*01e0*/  LEA R23, P1, R12, UR6, 0x2 ;  /* 0x000000060c177c11 */ /* 0x008fe4000f8210ff */
[----:B------:R-:W-:Y:S02]  /*01f0*/  IADD3 R18, P0, R16, R5, RZ ;  /* 0x0000000510127210 */ /* 0x000fe40007f1e0ff */
[----:B------:R-:W-:Y:S02]  /*0200*/  SHF.R.S32.HI R5, RZ, 0x17, R0 ;  /* 0x00000017ff057819 */ /* 0x000fe40000011400 */
[----:B----4-:R-:W-:Y:S01]  /*0210*/  SHF.R.U32.HI R0, RZ, 0x1d, R7 ;  /* 0x0000001dff007819 */ /* 0x010fe20000011607 */
[----:B------:R-:W-:Y:S01]  /*0220*/  IMAD.X R17, RZ, RZ, R17, P0 ;  /* 0x000000ffff117224 */ /* 0x000fe200000e0611 */
[----:B------:R-:W-:-:S02]  /*0230*/  LEA R16, P0, R14, UR6, 0x2 ;  /* 0x000000060e107c11 */ /* 0x000fc4000f8010ff */
[--C-:B------:R-:W-:Y:S02]  /*0240*/  SHF.R.U32.HI R20, RZ, 0x1b, R13.reuse ;  /* 0x0000001bff147819 */ /* 0x100fe4000001160d */
[----:B------:R-:W-:Y:S02]  /*0250*/  LEA.HI.X R12, R12, UR7, R13, 0x2, P1 ;  /* 0x000000070c0c7c11 */ /* 0x000fe400088f140d */
[----:B------:R-:W-:Y:S02]  /*0260*/  SGXT R13, R5, 0x1 ;  /* 0x00000001050d781a */ /* 0x000fe40000000200 */
[--C-:B------:R-:W-:Y:S02]  /*0270*/  SHF.R.U32.HI R19, RZ, 0x1b, R15.reuse ;  /* 0x0000001bff137819 */ /* 0x100fe4000001160f */
[----:B------:R-:W-:Y:S02]  /*0280*/  LEA.HI.X R5, R14, UR7, R15, 0x2, P0 ;  /* 0x000000070e057c11 */ /* 0x000fe400080f140f */
[----:B------:R-:W-:-:S02]  /*0290*/  LOP3.LUT R15, R0, 0x4, RZ, 0xc0, !PT ;  /* 0x00000004000f7812 */ /* 0x000fc400078ec0ff */
[----:B------:R-:W-:Y:S02]  /*02a0*/  LOP3.LUT R0, R20, 0x10, RZ, 0xc0, !PT ;  /* 0x0000001014007812 */ /* 0x000fe400078ec0ff */
[----:B------:R-:W-:Y:S02]  /*02b0*/  IADD3 R20, P2, R6, R15, RZ ;  /* 0x0000000f06147210 */ /* 0x000fe40007f5e0ff */
[----:B------:R-:W1:Y:S01]  /*02c0*/  LDC.64 R14, c[0x0][0x230] ;  /* 0x00008c00ff0e7b82 */ /* 0x000e620000000a00 */
[----:B------:R-:W-:Y:S02]  /*02d0*/  LOP3.LUT R19, R19, 0x10, RZ, 0xc0, !PT ;  /* 0x0000001013137812 */ /* 0x000fe400078ec0ff */
[----:B------:R-:W-:Y:S01]  /*02e0*/  LEA.HI R13, R13, R2, RZ, 0xc ;  /* 0x000000020d0d7211 */ /* 0x000fe200078f60ff */
[----:B------:R-:W-:Y:S01]  /*02f0*/  IMAD.X R21, RZ, RZ, R7, P2 ;  /* 0x000000ffff157224 */ /* 0x000fe200010e0607 */
[----:B------:R-:W-:Y:S02]  /*0300*/  IADD3 R23, P0, R0, R23, RZ ;  /* 0x0000001700177210 */ /* 0x000fe40007f1e0ff */
[----:B------:R-:W-:-:S02]  /*0310*/  IADD3 R19, P1, R19, R16, RZ ;  /* 0x0000001013137210 */ /* 0x000fc40007f3e0ff */
[C---:B------:R-:W-:Y:S01]  /*0320*/  SHF.L.U64.HI R0, R18.reuse, 0x4, R17 ;  /* 0x0000000412007819 */ /* 0x040fe20000010211 */
[----:B------:R-:W-:Y:S01]  /*0330*/  IMAD.X R7, RZ, RZ, R12, P0 ;  /* 0x000000ffff077224 */ /* 0x000fe200000e060c */
[----:B------:R-:W-:Y:S01]  /*0340*/  SHF.R.S32.HI R13, RZ, 0xc, R13 ;  /* 0x0000000cff0d7819 */ /* 0x000fe2000001140d */
[----:B------:R-:W-:Y:S01]  /*0350*/  IMAD.X R5, RZ, RZ, R5, P1 ;  /* 0x000000ffff057224 */ /* 0x000fe200008e0605 */
[----:B------:R-:W-:Y:S02]  /*0360*/  SHF.L.U32 R18, R18, 0x4, RZ ;  /* 0x0000000412127819 */ /* 0x000fe400000006ff */
[----:B------:R-:W-:Y:S02]  /*0370*/  LEA.HI R6, R13, R13, RZ, 0x2 ;  /* 0x0000000d0d067211 */ /* 0x000fe400078f10ff */
[----:B------:R-:W-:Y:S02]  /*0380*/  IADD3 R24, P0, R18, R23, RZ ;  /* 0x0000001712187210 */ /* 0x000fe40007f1e0ff */
[----:B------:R-:W-:-:S02]  /*0390*/  IADD3 R16, P1, R19, R18, RZ ;  /* 0x0000001213107210 */ /* 0x000fc40007f3e0ff */
[C---:B------:R-:W-:Y:S01]  /*03a0*/  SHF.L.U64.HI R12, R20.reuse, 0x4, R21 ;  /* 0x00000004140c7819 */ /* 0x040fe20000010215 */
[----:B------:R-:W-:Y:S01]  /*03b0*/  IMAD.SHL.U32 R20, R20, 0x10, RZ ;  /* 0x0000001014147824 */ /* 0x000fe200078e00ff */
[----:B------:R-:W-:Y:S01]  /*03c0*/  LOP3.LUT R26, R6, 0xfffffffc, RZ, 0xc0, !PT ;  /* 0xfffffffc061a7812 */ /* 0x000fe200078ec0ff */
[----:B------:R-:W-:Y:S01]  /*03d0*/  IMAD.X R25, R0, 0x1, R7, P0 ;  /* 0x0000000100197824 */ /* 0x000fe200000e0607 */
[----:B------:R-:W-:Y:S01]  /*03e0*/  IADD3.X R17, R5, R0, RZ, P1, !PT ;  /* 0x0000000005117210 */ /* 0x000fe20000ffe4ff */
[----:B------:R-:W-:Y:S01]  /*03f0*/  IMAD.SHL.U32 R6, R13, 0x10, RZ ;  /* 0x000000100d067824 */ /* 0x000fe200078e00ff */
[----:B-----5:R-:W-:Y:S02]  /*0400*/  SHF.R.U32.HI R27, RZ, 0x1b, R9 ;  /* 0x0000001bff1b7819 */ /* 0x020fe40000011609 */
[----:B------:R-:W-:Y:S01]  /*0410*/  IADD3 R22, P2, R20, R23, RZ ;  /* 0x0000001714167210 */ /* 0x000fe20007f5e0ff */
[----:B------:R-:W-:Y:S01]  /*0420*/  IMAD.WIDE R24, R6, 0x4, R24 ;  /* 0x0000000406187825 */ /* 0x000fe200078e0218 */
[----:B------:R-:W-:-:S02]  /*0430*/  IADD3 R13, R13, -R26, RZ ;  /* 0x8000001a0d0d7210 */ /* 0x000fc40007ffe0ff */
[----:B------:R-:W-:Y:S01]  /*0440*/  SHF.R.U32.HI R21, RZ, 0x1b, R11 ;  /* 0x0000001bff157819 */ /* 0x000fe2000001160b */
[----:B------:R-:W-:Y:S01]  /*0450*/  IMAD.WIDE R16, R6, 0x4, R16 ;  /* 0x0000000406107825 */ /* 0x000fe200078e0210 */
[----:B------:R-:W-:Y:S02]  /*0460*/  LEA R29, P0, R8, UR6, 0x2 ;  /* 0x00000006081d7c11 */ /* 0x000fe4000f8010ff */
[----:B------:R-:W-:Y:S01]  /*0470*/  LOP3.LUT R27, R27, 0x10, RZ, 0xc0, !PT ;  /* 0x000000101b1b7812 */ /* 0x000fe200078ec0ff */
[----:B------:R-:W-:Y:S01]  /*0480*/  IMAD.X R23, R12, 0x1, R7, P2 ;  /* 0x000000010c177824 */ /* 0x000fe200010e0607 */
[----:B------:R-:W-:Y:S01]  /*0490*/  LEA R28, P2, R10, UR6, 0x2 ;  /* 0x000000060a1c7c11 */ /* 0x000fe2000f8410ff */
[----:B-1----:R-:W-:Y:S01]  /*04a0*/  IMAD.WIDE R14, R13, 0x4, R14 ;  /* 0x000000040d0e7825 */ /* 0x002fe200078e020e */
[----:B------:R1:W2:Y:S01]  /*04b0*/  LDG.E.EL R7, desc[UR4][R24.64] ;  /* 0x0000000418077981 */ /* 0x0002a2000c2e1900 */
[----:B------:R-:W-:Y:S02]  /*04c0*/  LOP3.LUT R21, R21, 0x10, RZ, 0xc0, !PT ;  /* 0x0000001015157812 */ /* 0x000fe400078ec0ff */
[----:B------:R-:W-:Y:S01]  /*04d0*/  IMAD.WIDE R22, R6, 0x4, R22 ;  /* 0x0000000406167825 */ /* 0x000fe200078e0216 */
[----:B------:R3:W4:Y:S01]  /*04e0*/  LDG.E.EL R13, desc[UR4][R16.64] ;  /* 0x00000004100d7981 */ /* 0x000722000c2e1900 */
[----:B------:R-:W-:-:S03]  /*04f0*/  LEA.HI.X R11, R10, UR7, R11, 0x2, P2 ;  /* 0x000000070a0b7c11 */ /* 0x000fc600090f140b */
[----:B------:R5:W2:Y:S01]  /*0500*/  LDG.E.EL R26, desc[UR4][R14.64] ;  /* 0x000000040e1a7981 */ /* 0x000aa2000c2e1900 */
[----:B-1----:R-:W-:-:S03]  /*0510*/  IADD3 R25, P1, R27, R29, RZ ;  /* 0x0000001d1b197210 */ /* 0x002fc60007f3e0ff */
[----:B------:R-:W4:Y:S01]  /*0520*/  LDG.E.EL R22, desc[UR4][R22.64] ;  /* 0x0000000416167981 */ /* 0x000f22000c2e1900 */
[----:B---3--:R-:W-:Y:S02]  /*0530*/  LEA.HI.X R17, R8, UR7, R9, 0x2, P0 ;  /* 0x0000000708117c11 */ /* 0x008fe400080f1409 */
[----:B------:R-:W1:Y:S01]  /*0540*/  LDC.64 R8, c[0x0][0x240] ;  /* 0x00009000ff087b82 */ /* 0x000e620000000a00 */
[----:B------:R-:W-:Y:S02]  /*0550*/  IADD3 R21, P0, R21, R28, RZ ;  /* 0x0000001c15157210 */ /* 0x000fe40007f1e0ff */
[----:B------:R-:W-:Y:S01]  /*0560*/  IMAD.X R17, RZ, RZ, R17, P1 ;  /* 0x000000ffff117224 */ /* 0x000fe200008e0611 */
[----:B------:R-:W-:Y:S02]  /*0570*/  IADD3 R10, P3, R20, R19, RZ ;  /* 0x00000013140a7210 */ /* 0x000fe40007f7e0ff */
[----:B-----5:R-:W-:Y:S02]  /*0580*/  IADD3 R14, P1, R25, R18, RZ ;  /* 0x00000012190e7210 */ /* 0x020fe40007f3e0ff */
[----:B------:R-:W-:-:S02]  /*0590*/  IADD3 R16, P4, R20, R25, RZ ;  /* 0x0000001914107210 */ /* 0x000fc40007f9e0ff */
[----:B------:R-:W-:Y:S01]  /*05a0*/  IADD3 R18, P2, R21, R18, RZ ;  /* 0x0000001215127210 */ /* 0x000fe20007f5e0ff */
[----:B------:R-:W3:Y:S01]  /*05b0*/  LDC.64 R24, c[0x0][0x250] ;  /* 0x00009400ff187b82 */ /* 0x000ee20000000a00 */
[----:B------:R-:W-:Y:S01]  /*05c0*/  IADD3 R20, P5, R20, R21, RZ ;  /* 0x0000001514147210 */ /* 0x000fe20007fbe0ff */
[----:B------:R-:W-:Y:S01]  /*05d0*/  IMAD.X R21, RZ, RZ, R11, P0 ;  /* 0x000000ffff157224 */ /* 0x000fe200000e060b */
[----:B------:R-:W-:Y:S01]  /*05e0*/  IADD3.X R11, R12, R5, RZ, P3, !PT ;  /* 0x000000050c0b7210 */ /* 0x000fe20001ffe4ff */
[----:B------:R-:W-:Y:S02]  /*05f0*/  IMAD.X R15, R17, 0x1, R0, P1 ;  /* 0x00000001110f7824 */ /* 0x000fe400008e0600 */
[C---:B------:R-:W-:Y:S01]  /*0600*/  IMAD.X R17, R12.reuse, 0x1, R17, P4 ;  /* 0x000000010c117824 */ /* 0x040fe200020e0611 */
[----:B------:R-:W-:Y:S01]  /*0610*/  IADD3.X R19, R21, R0, RZ, P2, !PT ;  /* 0x0000000015137210 */ /* 0x000fe200017fe4ff */
[----:B------:R-:W-:Y:S02]  /*0620*/  IMAD.X R21, R12, 0x1, R21, P5 ;  /* 0x000000010c157824 */ /* 0x000fe400028e0615 */
[----:B------:R-:W-:-:S04]  /*0630*/  IMAD.WIDE R14, R6, 0x4, R14 ;  /* 0x00000004060e7825 */ /* 0x000fc800078e020e */
[C---:B------:R-:W-:Y:S02]  /*0640*/  IMAD.WIDE R16, R6.reuse, 0x4, R16 ;  /* 0x0000000406107825 */ /* 0x040fe400078e0210 */
[----:B------:R-:W5:Y:S02]  /*0650*/  LDG.E.EL R15, desc[UR4][R14.64] ;  /* 0x000000040e0f7981 */ /* 0x000f64000c2e1900 */
[C---:B------:R-:W-:Y:S02]  /*0660*/  IMAD.WIDE R10, R6.reuse, 0x4, R10 ;  /* 0x00000004060a7825 */ /* 0x040fe400078e020a */
[----:B------:R-:W5:Y:S02]  /*0670*/  LDG.E.EL R17, desc[UR4][R16.64] ;  /* 0x0000000410117981 */ /* 0x000f64000c2e1900 */
[C---:B------:R-:W-:Y:S02]  /*0680*/  IMAD.WIDE R18, R6.reuse, 0x4, R18 ;  /* 0x0000000406127825 */ /* 0x040fe400078e0212 */
[----:B------:R1:W5:Y:S02]  /*0690*/  LDG.E.EL R11, desc[UR4][R10.64] ;  /* 0x000000040a0b7981 */ /* 0x000364000c2e1900 */
[----:B------:R-:W-:-:S02]  /*06a0*/  IMAD.WIDE R20, R6, 0x4, R20 ;  /* 0x0000000406147825 */ /* 0x000fc400078e0214 */
[----:B------:R-:W5:Y:S02]  /*06b0*/  LDG.E.EL R19, desc[UR4][R18.64] ;  /* 0x0000000412137981 */ /* 0x000f64000c2e1900 */
[----:B-1----:R-:W-:Y:S02]  /*06c0*/  IMAD.WIDE R4, R4, 0x4, R8 ;  /* 0x0000000404047825 */ /* 0x002fe400078e0208 */
[----:B------:R-:W5:Y:S01]  /*06d0*/  LDG.E.EL R21, desc[UR4][R20.64] ;  /* 0x0000000414157981 */ /* 0x000f62000c2e1900 */
[----:B------:R-:W1:Y:S03]  /*06e0*/  LDC.64 R8, c[0x0][0x210] ;  /* 0x00008400ff087b82 */ /* 0x000e660000000a00 */
[----:B------:R-:W5:Y:S01]  /*06f0*/  LDG.E.EL.64 R4, desc[UR4][R4.64] ;  /* 0x0000000404047981 */ /* 0x000f62000c2e1b00 */
[----:B---3--:R-:W-:-:S05]  /*0700*/  IMAD.WIDE R24, R3, 0x4, R24 ;  /* 0x0000000403187825 */ /* 0x008fca00078e0218 */
[----:B------:R-:W3:Y:S01]  /*0710*/  LDG.E.EL R0, desc[UR4][R24.64] ;  /* 0x0000000418007981 */ /* 0x000ee2000c2e1900 */
[----:B-1----:R-:W-:-:S04]  /*0720*/  IMAD.WIDE R8, R2, 0x4, R8 ;  /* 0x0000000402087825 */ /* 0x002fc800078e0208 */
[C---:B--2---:R-:W-:Y:S01]  /*0730*/  FADD R7, R26.reuse, R7 ;  /* 0x000000071a077221 */ /* 0x044fe20000000000 */
[C---:B----4-:R-:W-:Y:S01]  /*0740*/  FADD R12, R26.reuse, R13 ;  /* 0x0000000d1a0c7221 */ /* 0x050fe20000000000 */
[C---:B------:R-:W-:Y:S01]  /*0750*/  FADD R3, R26.reuse, R22 ;  /* 0x000000161a037221 */ /* 0x040fe20000000000 */
[C---:B-----5:R-:W-:Y:S01]  /*0760*/  FADD R6, R26.reuse, R15 ;  /* 0x0000000f1a067221 */ /* 0x060fe20000000000 */
[C---:B0-----:R-:W-:Y:S01]  /*0770*/  FADD R10, R26.reuse, R17 ;  /* 0x000000111a0a7221 */ /* 0x041fe20000000000 */
[C---:B------:R-:W-:Y:S01]  /*0780*/  FADD R14, R26.reuse, R11 ;  /* 0x0000000b1a0e7221 */ /* 0x040fe20000000000 */
[C---:B------:R-:W-:Y:S01]  /*0790*/  FADD R19, R26.reuse, R19 ;  /* 0x000000131a137221 */ /* 0x040fe20000000000 */
[----:B------:R-:W-:Y:S01]  /*07a0*/  FADD R21, R26, R21 ;  /* 0x000000151a157221 */ /* 0x000fe20000000000 */
[----:B------:R-:W-:Y:S01]  /*07b0*/  FADD R6, -R7, R6 ;  /* 0x0000000607067221 */ /* 0x000fe20000000100 */
[----:B------:R-:W-:Y:S01]  /*07c0*/  FADD R10, -R3, R10 ;  /* 0x0000000a030a7221 */ /* 0x000fe20000000100 */
[----:B------:R-:W-:Y:S01]  /*07d0*/  FADD R19, -R12, R19 ;  /* 0x000000130c137221 */ /* 0x000fe20000000100 */
[----:B------:R-:W-:Y:S01]  /*07e0*/  FADD R21, -R14, R21 ;  /* 0x000000150e157221 */ /* 0x000fe20000000100 */
[C---:B------:R-:W-:Y:S01]  /*07f0*/  FFMA R7, R4.reuse, R6, R7 ;  /* 0x0000000604077223 */ /* 0x040fe20000000007 */
[----:B------:R-:W-:Y:S01]  /*0800*/  FFMA R10, R4, R10, R3 ;  /* 0x0000000a040a7223 */ /* 0x000fe20000000003 */
[C---:B------:R-:W-:Y:S01]  /*0810*/  FFMA R19, R5.reuse, R19, R12 ;  /* 0x0000001305137223 */ /* 0x040fe2000000000c */
[----:B------:R-:W-:-:S02]  /*0820*/  FFMA R14, R5, R21, R14 ;  /* 0x00000015050e7223 */ /* 0x000fc4000000000e */
[----:B------:R-:W-:Y:S02]  /*0830*/  FADD R10, -R7, R10 ;  /* 0x0000000a070a7221 */ /* 0x000fe40000000100 */
[----:B------:R-:W-:Y:S02]  /*0840*/  FADD R14, -R19, R14 ;  /* 0x0000000e130e7221 */ /* 0x000fe40000000100 */
[C---:B---3--:R-:W-:Y:S02]  /*0850*/  FFMA R10, R0.reuse, R10, R7 ;  /* 0x0000000a000a7223 */ /* 0x048fe40000000007 */
[----:B------:R-:W-:-:S05]  /*0860*/  FFMA R11, R0, R14, R19 ;  /* 0x0000000e000b7223 */ /* 0x000fca0000000013 */
[----:B------:R-:W-:Y:S01]  /*0870*/  STG.E.64 desc[UR4][R8.64], R10 ;  /* 0x0000000a08007986 */ /* 0x000fe2000c101b04 */
[----:B------:R-:W-:Y:S05]  /*0880*/  EXIT ;  /* 0x000000000000794d */ /* 0x000fea0003800000 */
.L_x_0:
[----:B------:R-:W-:-:S00]  /*0890*/  BRA `(.L_x_0) ;  /* 0xfffffffc00fc7947 */ /* 0x000fc0000383ffff */
[----:B------:R-:W-:-:S00]  /*08a0*/  NOP ;  /* 0x0000000000007918 */ /* 0x000fc00000000000 */
        /* <DEDUP_REMOVED lines=13> */
.L_x_1:


//--------------------- .nv.constant0.triton_poi_fused__unsafe_index_add_convolution_mul_sub_52 --------------------------
	.section	.nv.constant0.triton_poi_fused__unsafe_index_add_convolution_mul_sub_52,"a",@progbits
	.sectionflags	@""
	.align	4
.nv.constant0.triton_poi_fused__unsafe_index_add_convolution_mul_sub_52:
	.zero		604
